	.headerflags	@"EF_CUDA_TEXMODE_UNIFIED EF_CUDA_64BIT_ADDRESS EF_CUDA_ACCELERATORS EF_CUDA_SM90 EF_CUDA_VIRTUAL_SM(EF_CUDA_SM90)"
	.elftype	@"ET_EXEC"


//--------------------- .nv.info                  --------------------------
	.section	.nv.info,"",@"SHT_CUDA_INFO"
	.align	4


	//----- nvinfo : EIATTR_REGCOUNT
	.align		4
        /*0000*/ 	.byte	0x04, 0x2f
        /*0002*/ 	.short	(.L_3 - .L_2)
	.align		4
.L_2:
        /*0004*/ 	.word	index@(triton_poi_fused__native_batch_norm_legit_no_training_relu_22)
        /*0008*/ 	.word	0x00000010


	//----- nvinfo : EIATTR_MIN_STACK_SIZE
	.align		4
.L_3:
        /*000c*/ 	.byte	0x04, 0x12
        /*000e*/ 	.short	(.L_5 - .L_4)
	.align		4
.L_4:
        /*0010*/ 	.word	index@(triton_poi_fused__native_batch_norm_legit_no_training_relu_22)
        /*0014*/ 	.word	0x00000000


	//----- nvinfo : EIATTR_FRAME_SIZE
	.align		4
.L_5:
        /*0018*/ 	.byte	0x04, 0x11
        /*001a*/ 	.short	(.L_7 - .L_6)
	.align		4
.L_6:
        /*001c*/ 	.word	index@(triton_poi_fused__native_batch_norm_legit_no_training_relu_22)
        /*0020*/ 	.word	0x00000000


	//----- nvinfo : EIATTR_MIN_STACK_SIZE
	.align		4
.L_7:
        /*0024*/ 	.byte	0x04, 0x12
        /*0026*/ 	.short	(.L_9 - .L_8)
	.align		4
.L_8:
        /*0028*/ 	.word	index@(triton_poi_fused__native_batch_norm_legit_no_training_relu_22)
        /*002c*/ 	.word	0x00000000
.L_9:


//--------------------- .nv.info.triton_poi_fused__native_batch_norm_legit_no_training_relu_22 --------------------------
	.section	.nv.info.triton_poi_fused__native_batch_norm_legit_no_training_relu_22,"",@"SHT_CUDA_INFO"
	.sectionflags	@""
	.align	4


	//----- nvinfo : EIATTR_CUDA_API_VERSION
	.align		4
        /*0000*/ 	.byte	0x04, 0x37
        /*0002*/ 	.short	(.L_11 - .L_10)
.L_10:
        /*0004*/ 	.word	0x0000007c


	//----- nvinfo : EIATTR_KPARAM_INFO
	.align		4
.L_11:
        /*0008*/ 	.byte	0x04, 0x17
        /*000a*/ 	.short	(.L_13 - .L_12)
.L_12:
        /*000c*/ 	.word	0x00000000
        /*0010*/ 	.short	0x0006
        /*0012*/ 	.short	0x0030
        /*0014*/ 	.byte	0x00, 0xf0, 0x11, 0x00


	//----- nvinfo : EIATTR_KPARAM_INFO
	.align		4
.L_13:
        /*0018*/ 	.byte	0x04, 0x17
        /*001a*/ 	.short	(.L_15 - .L_14)
.L_14:
        /*001c*/ 	.word	0x00000000
        /*0020*/ 	.short	0x0005
        /*0022*/ 	.short	0x0028
        /*0024*/ 	.byte	0x00, 0xf4, 0x21, 0x00


	//----- nvinfo : EIATTR_KPARAM_INFO
	.align		4
.L_15:
        /*0028*/ 	.byte	0x04, 0x17
        /*002a*/ 	.short	(.L_17 - .L_16)
.L_16:
        /*002c*/ 	.word	0x00000000
        /*0030*/ 	.short	0x0004
        /*0032*/ 	.short	0x0020
        /*0034*/ 	.byte	0x00, 0xf4, 0x21, 0x00


	//----- nvinfo : EIATTR_KPARAM_INFO
	.align		4
.L_17:
        /*0038*/ 	.byte	0x04, 0x17
        /*003a*/ 	.short	(.L_19 - .L_18)
.L_18:
        /*003c*/ 	.word	0x00000000
        /*0040*/ 	.short	0x0003
        /*0042*/ 	.short	0x0018
        /*0044*/ 	.byte	0x00, 0xf4, 0x21, 0x00


	//----- nvinfo : EIATTR_KPARAM_INFO
	.align		4
.L_19:
        /*0048*/ 	.byte	0x04, 0x17
        /*004a*/ 	.short	(.L_21 - .L_20)
.L_20:
        /*004c*/ 	.word	0x00000000
        /*0050*/ 	.short	0x0002
        /*0052*/ 	.short	0x0010
        /*0054*/ 	.byte	0x00, 0xf4, 0x21, 0x00


	//----- nvinfo : EIATTR_KPARAM_INFO
	.align		4
.L_21:
        /*0058*/ 	.byte	0x04, 0x17
        /*005a*/ 	.short	(.L_23 - .L_22)
.L_22:
        /*005c*/ 	.word	0x00000000
        /*0060*/ 	.short	0x0001
        /*0062*/ 	.short	0x0008
        /*0064*/ 	.byte	0x00, 0xf4, 0x21, 0x00


	//----- nvinfo : EIATTR_KPARAM_INFO
	.align		4
.L_23:
        /*0068*/ 	.byte	0x04, 0x17
        /*006a*/ 	.short	(.L_25 - .L_24)
.L_24:
        /*006c*/ 	.word	0x00000000
        /*0070*/ 	.short	0x0000
        /*0072*/ 	.short	0x0000
        /*0074*/ 	.byte	0x00, 0xf4, 0x21, 0x00


	//----- nvinfo : EIATTR_SPARSE_MMA_MASK
	.align		4
.L_25:
        /*0078*/ 	.byte	0x03, 0x50
        /*007a*/ 	.short	0x0000


	//----- nvinfo : EIATTR_MAXREG_COUNT
	.align		4
        /*007c*/ 	.byte	0x03, 0x1b
        /*007e*/ 	.short	0x00ff


	//----- nvinfo : EIATTR_EXIT_INSTR_OFFSETS
	.align		4
        /*0080*/ 	.byte	0x04, 0x1c
        /*0082*/ 	.short	(.L_27 - .L_26)


	//   ....[0]....
.L_26:
        /*0084*/ 	.word	0x000002d0


	//----- nvinfo : EIATTR_REQNTID
	.align		4
.L_27:
        /*0088*/ 	.byte	0x04, 0x10
        /*008a*/ 	.short	(.L_29 - .L_28)
.L_28:
        /*008c*/ 	.word	0x00000080
        /*0090*/ 	.word	0x00000001
        /*0094*/ 	.word	0x00000001


	//----- nvinfo : EIATTR_CBANK_PARAM_SIZE
	.align		4
.L_29:
        /*0098*/ 	.byte	0x03, 0x19
        /*009a*/ 	.short	0x0034


	//----- nvinfo : EIATTR_PARAM_CBANK
	.align		4
        /*009c*/ 	.byte	0x04, 0x0a
        /*009e*/ 	.short	(.L_31 - .L_30)
	.align		4
.L_30:
        /*00a0*/ 	.word	index@(.nv.constant0.triton_poi_fused__native_batch_norm_legit_no_training_relu_22)
        /*00a4*/ 	.short	0x0210
        /*00a6*/ 	.short	0x0034


	//----- nvinfo : EIATTR_SW_WAR
	.align		4
.L_31:
        /*00a8*/ 	.byte	0x04, 0x36
        /*00aa*/ 	.short	(.L_33 - .L_32)
.L_32:
        /*00ac*/ 	.word	0x00000008
.L_33:


//--------------------- .nv.callgraph             --------------------------
	.section	.nv.callgraph,"",@"SHT_CUDA_CALLGRAPH"
	.align	4
	.sectionentsize	8
	.align		4
        /*0000*/ 	.word	0x00000000
	.align		4
        /*0004*/ 	.word	0xffffffff
	.align		4
        /*0008*/ 	.word	0x00000000
	.align		4
        /*000c*/ 	.word	0xfffffffe
	.align		4
        /*0010*/ 	.word	0x00000000
	.align		4
        /*0014*/ 	.word	0xfffffffd
	.align		4
        /*0018*/ 	.word	0x00000000
	.align		4
        /*001c*/ 	.word	0xfffffffc


//--------------------- .nv.constant4             --------------------------
	.section	.nv.constant4,"a",@progbits
	.align	8
	.align		8
.nv.constant4:
        /*0000*/ 	.dword	_$_str
	.align		8
        /*0008*/ 	.dword	_$_str_$_2


//--------------------- .text.triton_poi_fused__native_batch_norm_legit_no_training_relu_22 --------------------------
	.section	.text.triton_poi_fused__native_batch_norm_legit_no_training_relu_22,"ax",@progbits
	.align	128
        .global         triton_poi_fused__native_batch_norm_legit_no_training_relu_22
        .type           triton_poi_fused__native_batch_norm_legit_no_training_relu_22,@function
        .size           triton_poi_fused__native_batch_norm_legit_no_training_relu_22,(.L_x_1 - triton_poi_fused__native_batch_norm_legit_no_training_relu_22)
        .other          triton_poi_fused__native_batch_norm_legit_no_training_relu_22,@"STO_CUDA_ENTRY STV_DEFAULT"
triton_poi_fused__native_batch_norm_legit_no_training_relu_22:
.text.triton_poi_fused__native_batch_norm_legit_no_training_relu_22:
[----:B------:R-:W-:Y:S01]  /*0000*/  LDC R1, c[0x0][0x28] ;  /* 0x00000a00ff017b82 */ /* 0x000fe20000000800 */
[----:B------:R-:W1:Y:S07]  /*0010*/  S2R R0, SR_TID.X ;  /* 0x0000000000007919 */ /* 0x000e6e0000002100 */
[----:B------:R-:W2:Y:S01]  /*0020*/  LDC.64 R6, c[0x0][0x220] ;  /* 0x00008800ff067b82 */ /* 0x000ea20000000a00 */
[----:B------:R-:W-:Y:S01]  /*0030*/  ULDC.64 UR4, c[0x0][0x208] ;  /* 0x0000820000047ab9 */ /* 0x000fe20000000a00 */
[----:B------:R-:W3:Y:S06]  /*0040*/  S2R R3, SR_CTAID.X ;  /* 0x0000000000037919 */ /* 0x000eec0000002500 */
[----:B------:R-:W4:Y:S08]  /*0050*/  LDC.64 R4, c[0x0][0x218] ;  /* 0x00008600ff047b82 */ /* 0x000f300000000a00 */
[----:B------:R-:W5:Y:S08]  /*0060*/  LDC.64 R8, c[0x0][0x228] ;  /* 0x00008a00ff087b82 */ /* 0x000f700000000a00 */
[----:B------:R-:W5:Y:S01]  /*0070*/  LDC.64 R10, c[0x0][0x230] ;  /* 0x00008c00ff0a7b82 */ /* 0x000f620000000a00 */
[----:B-1----:R-:W-:-:S02]  /*0080*/  LOP3.LUT R0, R0, 0x7f, RZ, 0xc0, !PT ;  /* 0x0000007f00007812 */ /* 0x002fc400078ec0ff */
[----:B---3--:R-:W-:Y:S02]  /*0090*/  SHF.R.S32.HI R2, RZ, 0x18, R3 ;  /* 0x00000018ff027819 */ /* 0x008fe40000011403 */
[----:B------:R-:W-:Y:S02]  /*00a0*/  LEA R0, R3, R0, 0x7 ;  /* 0x0000000003007211 */ /* 0x000fe400078e38ff */
[----:B------:R-:W-:-:S04]  /*00b0*/  SGXT R3, R2, 0x1 ;  /* 0x000000010203781a */ /* 0x000fc80000000200 */
[----:B------:R-:W-:-:S04]  /*00c0*/  LEA.HI R3, R3, R0, RZ, 0x5 ;  /* 0x0000000003037211 */ /* 0x000fc800078f28ff */
[----:B------:R-:W-:-:S04]  /*00d0*/  LOP3.LUT R3, R3, 0xffffffe0, RZ, 0xc0, !PT ;  /* 0xffffffe003037812 */ /* 0x000fc800078ec0ff */
[----:B------:R-:W-:Y:S02]  /*00e0*/  IADD3 R13, R0, -R3, RZ ;  /* 0x80000003000d7210 */ /* 0x000fe40007ffe0ff */
[----:B------:R-:W1:Y:S03]  /*00f0*/  LDC.64 R2, c[0x0][0x210] ;  /* 0x00008400ff027b82 */ /* 0x000e660000000a00 */
[----:B--2---:R-:W-:-:S06]  /*0100*/  IMAD.WIDE R6, R13, 0x4, R6 ;  /* 0x000000040d067825 */ /* 0x004fcc00078e0206 */
[----:B------:R-:W2:Y:S01]  /*0110*/  LDG.E.EL R6, desc[UR4][R6.64] ;  /* 0x0000000406067981 */ /* 0x000ea2000c2e1900 */
[----:B----4-:R-:W-:-:S04]  /*0120*/  IMAD.WIDE R4, R13, 0x4, R4 ;  /* 0x000000040d047825 */ /* 0x010fc800078e0204 */
[C---:B-----5:R-:W-:Y:S02]  /*0130*/  IMAD.WIDE R8, R13.reuse, 0x4, R8 ;  /* 0x000000040d087825 */ /* 0x060fe400078e0208 */
[----:B------:R3:W4:Y:S02]  /*0140*/  LDG.E.EL R5, desc[UR4][R4.64] ;  /* 0x0000000404057981 */ /* 0x000724000c2e1900 */
[----:B0-----:R-:W-:Y:S02]  /*0150*/  IMAD.WIDE R10, R13, 0x4, R10 ;  /* 0x000000040d0a7825 */ /* 0x001fe400078e020a */
[----:B------:R-:W5:Y:S02]  /*0160*/  LDG.E.EL R8, desc[UR4][R8.64] ;  /* 0x0000000408087981 */ /* 0x000f64000c2e1900 */
[C---:B-1----:R-:W-:Y:S02]  /*0170*/  IMAD.WIDE R2, R0.reuse, 0x4, R2 ;  /* 0x0000000400027825 */ /* 0x042fe400078e0202 */
[----:B------:R-:W5:Y:S04]  /*0180*/  LDG.E.EL R11, desc[UR4][R10.64] ;  /* 0x000000040a0b7981 */ /* 0x000f68000c2e1900 */
[----:B------:R0:W4:Y:S01]  /*0190*/  LDG.E R12, desc[UR4][R2.64] ;  /* 0x00000004020c7981 */ /* 0x000122000c1e1900 */
[----:B---3--:R-:W-:Y:S01]  /*01a0*/  HFMA2.MMA R4, -RZ, RZ, 1.625, 0 ;  /* 0x3e800000ff047435 */ /* 0x008fe200000001ff */
[----:B0-----:R-:W0:Y:S02]  /*01b0*/  LDC.64 R2, c[0x0][0x238] ;  /* 0x00008e00ff027b82 */ /* 0x001e240000000a00 */
[----:B0-----:R-:W-:-:S04]  /*01c0*/  IMAD.WIDE R2, R0, 0x4, R2 ;  /* 0x0000000400027825 */ /* 0x001fc800078e0202 */
[----:B--2---:R-:W-:-:S04]  /*01d0*/  FADD R6, R6, 9.9999997473787516356e-06 ;  /* 0x3727c5ac06067421 */ /* 0x004fc80000000000 */
[----:B------:R-:W0:Y:S02]  /*01e0*/  MUFU.SQRT R7, R6 ;  /* 0x0000000600077308 */ /* 0x000e240000002000 */
[C---:B0-----:R-:W-:Y:S02]  /*01f0*/  FSETP.GT.AND P0, PT, R7.reuse, 8.50705917302346158658e+37, PT ;  /* 0x7e8000000700780b */ /* 0x041fe40003f04000 */
[----:B------:R-:W-:-:S11]  /*0200*/  FSETP.GEU.AND P1, PT, R7, 1.175494350822287508e-38, PT ;  /* 0x008000000700780b */ /* 0x000fd60003f2e000 */
[----:B------:R-:W-:-:S04]  /*0210*/  @P0 FMUL R7, R7, 0.25 ;  /* 0x3e80000007070820 */ /* 0x000fc80000400000 */
[----:B------:R-:W-:-:S06]  /*0220*/  @!P1 FMUL R7, R7, 16777216 ;  /* 0x4b80000007079820 */ /* 0x000fcc0000400000 */
[----:B------:R-:W0:Y:S01]  /*0230*/  MUFU.RCP R7, R7 ;  /* 0x0000000700077308 */ /* 0x000e220000001000 */
[----:B------:R-:W-:Y:S01]  /*0240*/  FSEL R4, R4, 1, P0 ;  /* 0x3f80000004047808 */ /* 0x000fe20000000000 */
[----:B----4-:R-:W-:-:S04]  /*0250*/  FADD R5, R12, -R5 ;  /* 0x800000050c057221 */ /* 0x010fc80000000000 */
[----:B------:R-:W-:-:S04]  /*0260*/  @!P1 FMUL R4, R4, 16777216 ;  /* 0x4b80000004049820 */ /* 0x000fc80000400000 */
[----:B0-----:R-:W-:-:S04]  /*0270*/  FMUL R4, R7, R4 ;  /* 0x0000000407047220 */ /* 0x001fc80000400000 */
[----:B------:R-:W-:-:S04]  /*0280*/  FMUL R4, R5, R4 ;  /* 0x0000000405047220 */ /* 0x000fc80000400000 */
[----:B-----5:R-:W-:-:S05]  /*0290*/  FFMA R4, R8, R4, R11 ;  /* 0x0000000408047223 */ /* 0x020fca000000000b */
[----:B------:R-:W-:-:S04]  /*02a0*/  FSETP.GEU.AND P0, PT, R4, RZ, PT ;  /* 0x000000ff0400720b */ /* 0x000fc80003f0e000 */
[----:B------:R-:W-:-:S05]  /*02b0*/  FSEL R5, R4, RZ, P0 ;  /* 0x000000ff04057208 */ /* 0x000fca0000000000 */
[----:B------:R-:W-:Y:S01]  /*02c0*/  STG.E desc[UR4][R2.64], R5 ;  /* 0x0000000502007986 */ /* 0x000fe2000c101904 */
[----:B------:R-:W-:Y:S05]  /*02d0*/  EXIT ;  /* 0x000000000000794d */ /* 0x000fea0003800000 */
.L_x_0:
[----:B------:R-:W-:-:S00]  /*02e0*/  BRA `(.L_x_0) ;  /* 0xfffffffc00fc7947 */ /* 0x000fc0000383ffff */
[----:B------:R-:W-:-:S00]  /*02f0*/  NOP ;  /* 0x0000000000007918 */ /* 0x000fc00000000000 */
        /* <DEDUP_REMOVED lines=8> */
.L_x_1:


//--------------------- .nv.global.init           --------------------------
	.section	.nv.global.init,"aw",@progbits
.nv.global.init:
	.type		_$_str,@object
	.size		_$_str,(_$_str_$_2 - _$_str)
_$_str:
        /*0000*/ 	.byte	0x5f, 0x5f, 0x43, 0x55, 0x44, 0x41, 0x5f, 0x46, 0x54, 0x5a, 0x00
	.type		_$_str_$_2,@object
	.size		_$_str_$_2,(.L_1 - _$_str_$_2)
_$_str_$_2:
        /*000b*/ 	.byte	0x5f, 0x5f, 0x43, 0x55, 0x44, 0x41, 0x5f, 0x50, 0x52, 0x45, 0x43, 0x5f, 0x53, 0x51, 0x52, 0x54
        /*001b*/ 	.byte	0x00
.L_1:


//--------------------- .nv.constant0.triton_poi_fused__native_batch_norm_legit_no_training_relu_22 --------------------------
	.section	.nv.constant0.triton_poi_fused__native_batch_norm_legit_no_training_relu_22,"a",@progbits
	.sectionflags	@""
	.align	4
.nv.constant0.triton_poi_fused__native_batch_norm_legit_no_training_relu_22:
	.zero		580
